//
// Generated by NVIDIA NVVM Compiler
//
// Compiler Build ID: CL-36424714
// Cuda compilation tools, release 13.0, V13.0.88
// Based on NVVM 20.0.0
//

.version 9.0
.target sm_100
.address_size 64

	// .globl	_Z10addMatrix1PfS_S_

.visible .entry _Z10addMatrix1PfS_S_(
	.param .u64 .ptr .align 1 _Z10addMatrix1PfS_S__param_0,
	.param .u64 .ptr .align 1 _Z10addMatrix1PfS_S__param_1,
	.param .u64 .ptr .align 1 _Z10addMatrix1PfS_S__param_2
)
{
	.reg .pred 	%p<4>;
	.reg .b32 	%r<10>;
	.reg .b32 	%f<4>;
	.reg .b64 	%rd<11>;

	ld.param.u64 	%rd1, [_Z10addMatrix1PfS_S__param_0];
	ld.param.u64 	%rd2, [_Z10addMatrix1PfS_S__param_1];
	ld.param.u64 	%rd3, [_Z10addMatrix1PfS_S__param_2];
	mov.u32 	%r3, %ctaid.y;
	mov.u32 	%r4, %ntid.y;
	mov.u32 	%r5, %tid.y;
	mad.lo.s32 	%r1, %r3, %r4, %r5;
	mov.u32 	%r6, %ctaid.x;
	mov.u32 	%r7, %ntid.x;
	mov.u32 	%r8, %tid.x;
	mad.lo.s32 	%r2, %r6, %r7, %r8;
	setp.gt.u32 	%p1, %r1, 799;
	setp.gt.s32 	%p2, %r2, 799;
	or.pred  	%p3, %p1, %p2;
	@%p3 bra 	$L__BB0_2;
	cvta.to.global.u64 	%rd4, %rd1;
	cvta.to.global.u64 	%rd5, %rd2;
	cvta.to.global.u64 	%rd6, %rd3;
	mad.lo.s32 	%r9, %r1, 800, %r2;
	mul.wide.s32 	%rd7, %r9, 4;
	add.s64 	%rd8, %rd4, %rd7;
	ld.global.f32 	%f1, [%rd8];
	add.s64 	%rd9, %rd5, %rd7;
	ld.global.f32 	%f2, [%rd9];
	add.f32 	%f3, %f1, %f2;
	add.s64 	%rd10, %rd6, %rd7;
	st.global.f32 	[%rd10], %f3;
$L__BB0_2:
	ret;

}
	// .globl	_Z10addMatrix2PA800_fS0_S0_
.visible .entry _Z10addMatrix2PA800_fS0_S0_(
	.param .u64 .ptr .align 1 _Z10addMatrix2PA800_fS0_S0__param_0,
	.param .u64 .ptr .align 1 _Z10addMatrix2PA800_fS0_S0__param_1,
	.param .u64 .ptr .align 1 _Z10addMatrix2PA800_fS0_S0__param_2
)
{
	.reg .pred 	%p<4>;
	.reg .b32 	%r<9>;
	.reg .b32 	%f<4>;
	.reg .b64 	%rd<15>;

	ld.param.u64 	%rd1, [_Z10addMatrix2PA800_fS0_S0__param_0];
	ld.param.u64 	%rd2, [_Z10addMatrix2PA800_fS0_S0__param_1];
	ld.param.u64 	%rd3, [_Z10addMatrix2PA800_fS0_S0__param_2];
	mov.u32 	%r3, %ctaid.y;
	mov.u32 	%r4, %ntid.y;
	mov.u32 	%r5, %tid.y;
	mad.lo.s32 	%r1, %r3, %r4, %r5;
	mov.u32 	%r6, %ctaid.x;
	mov.u32 	%r7, %ntid.x;
	mov.u32 	%r8, %tid.x;
	mad.lo.s32 	%r2, %r6, %r7, %r8;
	setp.gt.u32 	%p1, %r1, 799;
	setp.gt.s32 	%p2, %r2, 799;
	or.pred  	%p3, %p1, %p2;
	@%p3 bra 	$L__BB1_2;
	cvta.to.global.u64 	%rd4, %rd1;
	cvta.to.global.u64 	%rd5, %rd2;
	cvta.to.global.u64 	%rd6, %rd3;
	mul.wide.u32 	%rd7, %r1, 3200;
	add.s64 	%rd8, %rd4, %rd7;
	mul.wide.s32 	%rd9, %r2, 4;
	add.s64 	%rd10, %rd8, %rd9;
	ld.global.f32 	%f1, [%rd10];
	add.s64 	%rd11, %rd5, %rd7;
	add.s64 	%rd12, %rd11, %rd9;
	ld.global.f32 	%f2, [%rd12];
	add.f32 	%f3, %f1, %f2;
	add.s64 	%rd13, %rd6, %rd7;
	add.s64 	%rd14, %rd13, %rd9;
	st.global.f32 	[%rd14], %f3;
$L__BB1_2:
	ret;

}


// ===== COMPILED SASS (sm_100) =====

	.target	sm_100

	.elftype	@"ET_EXEC"


//--------------------- .note.nv.tkinfo           --------------------------
	.section	.note.nv.tkinfo,"",@"SHT_NOTE"
	.sectionflags	@"SHF_NOTE_NV_TKINFO"
	.tkinfo
        /*0018*/ 	.word	0x00000002
        /*0030*/ 	.string	""
        /*0030*/ 	.string	"ptxas"
        /*0030*/ 	.string	"Cuda compilation tools, release 13.0, V13.0.88"
        /*0030*/ 	.string	"Build cuda_13.0.r13.0/compiler.36424714_0"
        /*0030*/ 	.string	"-arch sm_100 -m 64 "



//--------------------- .note.nv.cuinfo           --------------------------
	.section	.note.nv.cuinfo,"",@"SHT_NOTE"
	.sectionflags	@"SHF_NOTE_NV_CUINFO"
        /*0018*/ 	.short	0x0002
        /*001a*/ 	.short	0x0064
        /*001c*/ 	.short	0x0082
	.zero		2


//--------------------- .nv.info                  --------------------------
	.section	.nv.info,"",@"SHT_CUDA_INFO"
	.align	4


	//----- nvinfo : EIATTR_REGCOUNT
	.align		4
        /*0000*/ 	.byte	0x04, 0x2f
        /*0002*/ 	.short	(.L_1 - .L_0)
	.align		4
.L_0:
        /*0004*/ 	.word	index@(_Z10addMatrix1PfS_S_)
        /*0008*/ 	.word	0x0000000c


	//----- nvinfo : EIATTR_FRAME_SIZE
	.align		4
.L_1:
        /*000c*/ 	.byte	0x04, 0x11
        /*000e*/ 	.short	(.L_3 - .L_2)
	.align		4
.L_2:
        /*0010*/ 	.word	index@(_Z10addMatrix1PfS_S_)
        /*0014*/ 	.word	0x00000000


	//----- nvinfo : EIATTR_REGCOUNT
	.align		4
.L_3:
        /*0018*/ 	.byte	0x04, 0x2f
        /*001a*/ 	.short	(.L_5 - .L_4)
	.align		4
.L_4:
        /*001c*/ 	.word	index@(_Z10addMatrix2PA800_fS0_S0_)
        /*0020*/ 	.word	0x0000000e


	//----- nvinfo : EIATTR_FRAME_SIZE
	.align		4
.L_5:
        /*0024*/ 	.byte	0x04, 0x11
        /*0026*/ 	.short	(.L_7 - .L_6)
	.align		4
.L_6:
        /*0028*/ 	.word	index@(_Z10addMatrix2PA800_fS0_S0_)
        /*002c*/ 	.word	0x00000000


	//----- nvinfo : EIATTR_MIN_STACK_SIZE
	.align		4
.L_7:
        /*0030*/ 	.byte	0x04, 0x12
        /*0032*/ 	.short	(.L_9 - .L_8)
	.align		4
.L_8:
        /*0034*/ 	.word	index@(_Z10addMatrix2PA800_fS0_S0_)
        /*0038*/ 	.word	0x00000000


	//----- nvinfo : EIATTR_MIN_STACK_SIZE
	.align		4
.L_9:
        /*003c*/ 	.byte	0x04, 0x12
        /*003e*/ 	.short	(.L_11 - .L_10)
	.align		4
.L_10:
        /*0040*/ 	.word	index@(_Z10addMatrix1PfS_S_)
        /*0044*/ 	.word	0x00000000
.L_11:


//--------------------- .nv.compat                --------------------------
	.section	.nv.compat,"",@"SHT_CUDA_COMPAT_INFO"
	.align	4
        /*0000*/ 	.byte	0x02, 0x09, 0x00, 0x00, 0x02, 0x02, 0x01, 0x00, 0x02, 0x05, 0x05, 0x00, 0x03, 0x07, 0x01, 0x01
        /*0010*/ 	.byte	0x02, 0x03, 0x00, 0x00, 0x02, 0x06, 0x01, 0x00, 0x04, 0x0b, 0x08, 0x00, 0x09, 0x00, 0x00, 0x00
        /*0020*/ 	.byte	0x00, 0x00, 0x00, 0x00


//--------------------- .nv.info._Z10addMatrix2PA800_fS0_S0_ --------------------------
	.section	.nv.info._Z10addMatrix2PA800_fS0_S0_,"",@"SHT_CUDA_INFO"
	.sectionflags	@""
	.align	4


	//----- nvinfo : EIATTR_CUDA_API_VERSION
	.align		4
        /*0000*/ 	.byte	0x04, 0x37
        /*0002*/ 	.short	(.L_13 - .L_12)
.L_12:
        /*0004*/ 	.word	0x00000082


	//----- nvinfo : EIATTR_KPARAM_INFO
	.align		4
.L_13:
        /*0008*/ 	.byte	0x04, 0x17
        /*000a*/ 	.short	(.L_15 - .L_14)
.L_14:
        /*000c*/ 	.word	0x00000000
        /*0010*/ 	.short	0x0002
        /*0012*/ 	.short	0x0010
        /*0014*/ 	.byte	0x00, 0xf5, 0x21, 0x00


	//----- nvinfo : EIATTR_KPARAM_INFO
	.align		4
.L_15:
        /*0018*/ 	.byte	0x04, 0x17
        /*001a*/ 	.short	(.L_17 - .L_16)
.L_16:
        /*001c*/ 	.word	0x00000000
        /*0020*/ 	.short	0x0001
        /*0022*/ 	.short	0x0008
        /*0024*/ 	.byte	0x00, 0xf5, 0x21, 0x00


	//----- nvinfo : EIATTR_KPARAM_INFO
	.align		4
.L_17:
        /*0028*/ 	.byte	0x04, 0x17
        /*002a*/ 	.short	(.L_19 - .L_18)
.L_18:
        /*002c*/ 	.word	0x00000000
        /*0030*/ 	.short	0x0000
        /*0032*/ 	.short	0x0000
        /*0034*/ 	.byte	0x00, 0xf5, 0x21, 0x00


	//----- nvinfo : EIATTR_SPARSE_MMA_MASK
	.align		4
.L_19:
        /*0038*/ 	.byte	0x03, 0x50
        /*003a*/ 	.short	0x0000


	//----- nvinfo : EIATTR_MAXREG_COUNT
	.align		4
        /*003c*/ 	.byte	0x03, 0x1b
        /*003e*/ 	.short	0x00ff


	//----- nvinfo : EIATTR_MERCURY_ISA_VERSION
	.align		4
        /*0040*/ 	.byte	0x03, 0x5f
        /*0042*/ 	.short	0x0101


	//----- nvinfo : EIATTR_VRC_CTA_INIT_COUNT
	.align		4
        /*0044*/ 	.byte	0x02, 0x4a
	.zero		1
	.zero		1


	//----- nvinfo : EIATTR_EXIT_INSTR_OFFSETS
	.align		4
        /*0048*/ 	.byte	0x04, 0x1c
        /*004a*/ 	.short	(.L_21 - .L_20)


	//   ....[0]....
.L_20:
        /*004c*/ 	.word	0x000000b0


	//   ....[1]....
        /*0050*/ 	.word	0x000001a0


	//----- nvinfo : EIATTR_CBANK_PARAM_SIZE
	.align		4
.L_21:
        /*0054*/ 	.byte	0x03, 0x19
        /*0056*/ 	.short	0x0018


	//----- nvinfo : EIATTR_PARAM_CBANK
	.align		4
        /*0058*/ 	.byte	0x04, 0x0a
        /*005a*/ 	.short	(.L_23 - .L_22)
	.align		4
.L_22:
        /*005c*/ 	.word	index@(.nv.constant0._Z10addMatrix2PA800_fS0_S0_)
        /*0060*/ 	.short	0x0380
        /*0062*/ 	.short	0x0018


	//----- nvinfo : EIATTR_SW_WAR
	.align		4
.L_23:
        /*0064*/ 	.byte	0x04, 0x36
        /*0066*/ 	.short	(.L_25 - .L_24)
.L_24:
        /*0068*/ 	.word	0x00000008
.L_25:


//--------------------- .nv.info._Z10addMatrix1PfS_S_ --------------------------
	.section	.nv.info._Z10addMatrix1PfS_S_,"",@"SHT_CUDA_INFO"
	.sectionflags	@""
	.align	4


	//----- nvinfo : EIATTR_CUDA_API_VERSION
	.align		4
        /*0000*/ 	.byte	0x04, 0x37
        /*0002*/ 	.short	(.L_27 - .L_26)
.L_26:
        /*0004*/ 	.word	0x00000082


	//----- nvinfo : EIATTR_KPARAM_INFO
	.align		4
.L_27:
        /*0008*/ 	.byte	0x04, 0x17
        /*000a*/ 	.short	(.L_29 - .L_28)
.L_28:
        /*000c*/ 	.word	0x00000000
        /*0010*/ 	.short	0x0002
        /*0012*/ 	.short	0x0010
        /*0014*/ 	.byte	0x00, 0xf5, 0x21, 0x00


	//----- nvinfo : EIATTR_KPARAM_INFO
	.align		4
.L_29:
        /*0018*/ 	.byte	0x04, 0x17
        /*001a*/ 	.short	(.L_31 - .L_30)
.L_30:
        /*001c*/ 	.word	0x00000000
        /*0020*/ 	.short	0x0001
        /*0022*/ 	.short	0x0008
        /*0024*/ 	.byte	0x00, 0xf5, 0x21, 0x00


	//----- nvinfo : EIATTR_KPARAM_INFO
	.align		4
.L_31:
        /*0028*/ 	.byte	0x04, 0x17
        /*002a*/ 	.short	(.L_33 - .L_32)
.L_32:
        /*002c*/ 	.word	0x00000000
        /*0030*/ 	.short	0x0000
        /*0032*/ 	.short	0x0000
        /*0034*/ 	.byte	0x00, 0xf5, 0x21, 0x00


	//----- nvinfo : EIATTR_SPARSE_MMA_MASK
	.align		4
.L_33:
        /*0038*/ 	.byte	0x03, 0x50
        /*003a*/ 	.short	0x0000


	//----- nvinfo : EIATTR_MAXREG_COUNT
	.align		4
        /*003c*/ 	.byte	0x03, 0x1b
        /*003e*/ 	.short	0x00ff


	//----- nvinfo : EIATTR_MERCURY_ISA_VERSION
	.align		4
        /*0040*/ 	.byte	0x03, 0x5f
        /*0042*/ 	.short	0x0101


	//----- nvinfo : EIATTR_VRC_CTA_INIT_COUNT
	.align		4
        /*0044*/ 	.byte	0x02, 0x4a
	.zero		1
	.zero		1


	//----- nvinfo : EIATTR_EXIT_INSTR_OFFSETS
	.align		4
        /*0048*/ 	.byte	0x04, 0x1c
        /*004a*/ 	.short	(.L_35 - .L_34)


	//   ....[0]....
.L_34:
        /*004c*/ 	.word	0x000000b0


	//   ....[1]....
        /*0050*/ 	.word	0x00000180


	//----- nvinfo : EIATTR_CBANK_PARAM_SIZE
	.align		4
.L_35:
        /*0054*/ 	.byte	0x03, 0x19
        /*0056*/ 	.short	0x0018


	//----- nvinfo : EIATTR_PARAM_CBANK
	.align		4
        /*0058*/ 	.byte	0x04, 0x0a
        /*005a*/ 	.short	(.L_37 - .L_36)
	.align		4
.L_36:
        /*005c*/ 	.word	index@(.nv.constant0._Z10addMatrix1PfS_S_)
        /*0060*/ 	.short	0x0380
        /*0062*/ 	.short	0x0018


	//----- nvinfo : EIATTR_SW_WAR
	.align		4
.L_37:
        /*0064*/ 	.byte	0x04, 0x36
        /*0066*/ 	.short	(.L_39 - .L_38)
.L_38:
        /*0068*/ 	.word	0x00000008
.L_39:


//--------------------- .nv.callgraph             --------------------------
	.section	.nv.callgraph,"",@"SHT_CUDA_CALLGRAPH"
	.align	4
	.sectionentsize	8
	.align		4
        /*0000*/ 	.word	0x00000000
	.align		4
        /*0004*/ 	.word	0xffffffff
	.align		4
        /*0008*/ 	.word	0x00000000
	.align		4
        /*000c*/ 	.word	0xfffffffe
	.align		4
        /*0010*/ 	.word	0x00000000
	.align		4
        /*0014*/ 	.word	0xfffffffd
	.align		4
        /*0018*/ 	.word	0x00000000
	.align		4
        /*001c*/ 	.word	0xfffffffc


//--------------------- .text._Z10addMatrix2PA800_fS0_S0_ --------------------------
	.section	.text._Z10addMatrix2PA800_fS0_S0_,"ax",@progbits
	.align	128
        .global         _Z10addMatrix2PA800_fS0_S0_
        .type           _Z10addMatrix2PA800_fS0_S0_,@function
        .size           _Z10addMatrix2PA800_fS0_S0_,(.L_x_2 - _Z10addMatrix2PA800_fS0_S0_)
        .other          _Z10addMatrix2PA800_fS0_S0_,@"STO_CUDA_ENTRY STV_DEFAULT"
_Z10addMatrix2PA800_fS0_S0_:
.text._Z10addMatrix2PA800_fS0_S0_:
[----:B------:R-:W-:Y:S01]  /*0000*/  LDC R1, c[0x0][0x37c] ;  /* 0x0000df00ff017b82 */ /* 0x000fe20000000800 */
[----:B------:R-:W0:Y:S07]  /*0010*/  S2R R2, SR_TID.X ;  /* 0x0000000000027919 */ /* 0x000e2e0000002100 */
[----:B------:R-:W1:Y:S01]  /*0020*/  LDC R9, c[0x0][0x364] ;  /* 0x0000d900ff097b82 */ /* 0x000e620000000800 */
[----:B------:R-:W1:Y:S07]  /*0030*/  S2R R0, SR_TID.Y ;  /* 0x0000000000007919 */ /* 0x000e6e0000002200 */
[----:B------:R-:W0:Y:S08]  /*0040*/  S2UR UR5, SR_CTAID.X ;  /* 0x00000000000579c3 */ /* 0x000e300000002500 */
[----:B------:R-:W0:Y:S08]  /*0050*/  LDC R11, c[0x0][0x360] ;  /* 0x0000d800ff0b7b82 */ /* 0x000e300000000800 */
[----:B------:R-:W1:Y:S01]  /*0060*/  S2UR UR4, SR_CTAID.Y ;  /* 0x00000000000479c3 */ /* 0x000e620000002600 */
[----:B0-----:R-:W-:-:S05]  /*0070*/  IMAD R11, R11, UR5, R2 ;  /* 0x000000050b0b7c24 */ /* 0x001fca000f8e0202 */
[----:B------:R-:W-:Y:S01]  /*0080*/  ISETP.GT.AND P0, PT, R11, 0x31f, PT ;  /* 0x0000031f0b00780c */ /* 0x000fe20003f04270 */
[----:B-1----:R-:W-:-:S05]  /*0090*/  IMAD R9, R9, UR4, R0 ;  /* 0x0000000409097c24 */ /* 0x002fca000f8e0200 */
[----:B------:R-:W-:-:S13]  /*00a0*/  ISETP.GT.U32.OR P0, PT, R9, 0x31f, P0 ;  /* 0x0000031f0900780c */ /* 0x000fda0000704470 */
[----:B------:R-:W-:Y:S05]  /*00b0*/  @P0 EXIT ;  /* 0x000000000000094d */ /* 0x000fea0003800000 */
[----:B------:R-:W0:Y:S01]  /*00c0*/  LDC.64 R2, c[0x0][0x380] ;  /* 0x0000e000ff027b82 */ /* 0x000e220000000a00 */
[----:B------:R-:W1:Y:S07]  /*00d0*/  LDCU.64 UR4, c[0x0][0x358] ;  /* 0x00006b00ff0477ac */ /* 0x000e6e0008000a00 */
[----:B------:R-:W2:Y:S08]  /*00e0*/  LDC.64 R4, c[0x0][0x388] ;  /* 0x0000e200ff047b82 */ /* 0x000eb00000000a00 */
[----:B------:R-:W3:Y:S01]  /*00f0*/  LDC.64 R6, c[0x0][0x390] ;  /* 0x0000e400ff067b82 */ /* 0x000ee20000000a00 */
[----:B0-----:R-:W-:-:S04]  /*0100*/  IMAD.WIDE.U32 R2, R9, 0xc80, R2 ;  /* 0x00000c8009027825 */ /* 0x001fc800078e0002 */
[----:B------:R-:W-:-:S04]  /*0110*/  IMAD.WIDE R2, R11, 0x4, R2 ;  /* 0x000000040b027825 */ /* 0x000fc800078e0202 */
[----:B--2---:R-:W-:Y:S02]  /*0120*/  IMAD.WIDE.U32 R4, R9, 0xc80, R4 ;  /* 0x00000c8009047825 */ /* 0x004fe400078e0004 */
[----:B-1----:R-:W2:Y:S02]  /*0130*/  LDG.E R2, desc[UR4][R2.64] ;  /* 0x0000000402027981 */ /* 0x002ea4000c1e1900 */
[----:B------:R-:W-:-:S06]  /*0140*/  IMAD.WIDE R4, R11, 0x4, R4 ;  /* 0x000000040b047825 */ /* 0x000fcc00078e0204 */
[----:B------:R-:W2:Y:S01]  /*0150*/  LDG.E R5, desc[UR4][R4.64] ;  /* 0x0000000404057981 */ /* 0x000ea2000c1e1900 */
[----:B---3--:R-:W-:-:S04]  /*0160*/  IMAD.WIDE.U32 R6, R9, 0xc80, R6 ;  /* 0x00000c8009067825 */ /* 0x008fc800078e0006 */
[----:B------:R-:W-:-:S04]  /*0170*/  IMAD.WIDE R6, R11, 0x4, R6 ;  /* 0x000000040b067825 */ /* 0x000fc800078e0206 */
[----:B--2---:R-:W-:-:S05]  /*0180*/  FADD R9, R2, R5 ;  /* 0x0000000502097221 */ /* 0x004fca0000000000 */
[----:B------:R-:W-:Y:S01]  /*0190*/  STG.E desc[UR4][R6.64], R9 ;  /* 0x0000000906007986 */ /* 0x000fe2000c101904 */
[----:B------:R-:W-:Y:S05]  /*01a0*/  EXIT ;  /* 0x000000000000794d */ /* 0x000fea0003800000 */
.L_x_0:
[----:B------:R-:W-:-:S00]  /*01b0*/  BRA `(.L_x_0) ;  /* 0xfffffffc00fc7947 */ /* 0x000fc0000383ffff */
[----:B------:R-:W-:-:S00]  /*01c0*/  NOP ;  /* 0x0000000000007918 */ /* 0x000fc00000000000 */
        /* <DEDUP_REMOVED lines=11> */
.L_x_2:


//--------------------- .text._Z10addMatrix1PfS_S_ --------------------------
	.section	.text._Z10addMatrix1PfS_S_,"ax",@progbits
	.align	128
        .global         _Z10addMatrix1PfS_S_
        .type           _Z10addMatrix1PfS_S_,@function
        .size           _Z10addMatrix1PfS_S_,(.L_x_3 - _Z10addMatrix1PfS_S_)
        .other          _Z10addMatrix1PfS_S_,@"STO_CUDA_ENTRY STV_DEFAULT"
_Z10addMatrix1PfS_S_:
.text._Z10addMatrix1PfS_S_:
        /* <DEDUP_REMOVED lines=13> */
[----:B------:R-:W1:Y:S01]  /*00d0*/  LDCU.64 UR4, c[0x0][0x358] ;  /* 0x00006b00ff0477ac */ /* 0x000e620008000a00 */
[----:B------:R-:W-:-:S06]  /*00e0*/  IMAD R9, R0, 0x320, R7 ;  /* 0x0000032000097824 */ /* 0x000fcc00078e0207 */
[----:B------:R-:W2:Y:S08]  /*00f0*/  LDC.64 R4, c[0x0][0x388] ;  /* 0x0000e200ff047b82 */ /* 0x000eb00000000a00 */
[----:B------:R-:W3:Y:S01]  /*0100*/  LDC.64 R6, c[0x0][0x390] ;  /* 0x0000e400ff067b82 */ /* 0x000ee20000000a00 */
[----:B0-----:R-:W-:-:S06]  /*0110*/  IMAD.WIDE R2, R9, 0x4, R2 ;  /* 0x0000000409027825 */ /* 0x001fcc00078e0202 */
[----:B-1----:R-:W4:Y:S01]  /*0120*/  LDG.E R2, desc[UR4][R2.64] ;  /* 0x0000000402027981 */ /* 0x002f22000c1e1900 */
[----:B--2---:R-:W-:-:S06]  /*0130*/  IMAD.WIDE R4, R9, 0x4, R4 ;  /* 0x0000000409047825 */ /* 0x004fcc00078e0204 */
[----:B------:R-:W4:Y:S01]  /*0140*/  LDG.E R5, desc[UR4][R4.64] ;  /* 0x0000000404057981 */ /* 0x000f22000c1e1900 */
[----:B---3--:R-:W-:-:S04]  /*0150*/  IMAD.WIDE R6, R9, 0x4, R6 ;  /* 0x0000000409067825 */ /* 0x008fc800078e0206 */
[----:B----4-:R-:W-:-:S05]  /*0160*/  FADD R9, R2, R5 ;  /* 0x0000000502097221 */ /* 0x010fca0000000000 */
[----:B------:R-:W-:Y:S01]  /*0170*/  STG.E desc[UR4][R6.64], R9 ;  /* 0x0000000906007986 */ /* 0x000fe2000c101904 */
[----:B------:R-:W-:Y:S05]  /*0180*/  EXIT ;  /* 0x000000000000794d */ /* 0x000fea0003800000 */
.L_x_1:
        /* <DEDUP_REMOVED lines=15> */
.L_x_3:


//--------------------- .nv.shared.reserved.0     --------------------------
	.section	.nv.shared.reserved.0,"aw",@nobits
	.weak		__nv_reservedSMEM_offset_0_alias
	.size		__nv_reservedSMEM_offset_0_alias, 0, 64
	.other		__nv_reservedSMEM_offset_0_alias,@"STO_CUDA_RESERVED_SHARED STV_DEFAULT"
__nv_reservedSMEM_offset_0_alias:
	.zero		0
	.zero		64


//--------------------- .nv.constant0._Z10addMatrix2PA800_fS0_S0_ --------------------------
	.section	.nv.constant0._Z10addMatrix2PA800_fS0_S0_,"a",@progbits
	.sectionflags	@""
	.align	4
.nv.constant0._Z10addMatrix2PA800_fS0_S0_:
	.zero		920


//--------------------- .nv.constant0._Z10addMatrix1PfS_S_ --------------------------
	.section	.nv.constant0._Z10addMatrix1PfS_S_,"a",@progbits
	.sectionflags	@""
	.align	4
.nv.constant0._Z10addMatrix1PfS_S_:
	.zero		920


//--------------------- SYMBOLS --------------------------

	.type		.nv.reservedSmem.offset0,@object
	.size		.nv.reservedSmem.offset0,0x4
